//
// Generated by NVIDIA NVVM Compiler
//
// Compiler Build ID: CL-36424714
// Cuda compilation tools, release 13.0, V13.0.88
// Based on NVVM 20.0.0
//

.version 9.0
.target sm_100
.address_size 64

	// .globl	_Z12evaluate_gpuiiPK4NodePhi

.visible .entry _Z12evaluate_gpuiiPK4NodePhi(
	.param .u32 _Z12evaluate_gpuiiPK4NodePhi_param_0,
	.param .u32 _Z12evaluate_gpuiiPK4NodePhi_param_1,
	.param .u64 .ptr .align 1 _Z12evaluate_gpuiiPK4NodePhi_param_2,
	.param .u64 .ptr .align 1 _Z12evaluate_gpuiiPK4NodePhi_param_3,
	.param .u32 _Z12evaluate_gpuiiPK4NodePhi_param_4
)
{
	.local .align 1 .b8 	__local_depot0[22];
	.reg .b64 	%SP;
	.reg .b64 	%SPL;
	.reg .pred 	%p<44>;
	.reg .b16 	%rs<115>;
	.reg .b32 	%r<109>;
	.reg .b64 	%rd<23>;

	mov.u64 	%SPL, __local_depot0;
	ld.param.u32 	%r17, [_Z12evaluate_gpuiiPK4NodePhi_param_1];
	ld.param.u32 	%r18, [_Z12evaluate_gpuiiPK4NodePhi_param_4];
	add.u64 	%rd1, %SPL, 0;
	mov.u32 	%r19, %ctaid.x;
	mov.u32 	%r20, %ntid.x;
	mov.u32 	%r21, %tid.x;
	mad.lo.s32 	%r1, %r19, %r20, %r21;
	setp.ge.s32 	%p1, %r1, %r18;
	@%p1 bra 	$L__BB0_17;
	ld.param.u64 	%rd22, [_Z12evaluate_gpuiiPK4NodePhi_param_3];
	ld.param.u64 	%rd21, [_Z12evaluate_gpuiiPK4NodePhi_param_2];
	ld.param.u32 	%r103, [_Z12evaluate_gpuiiPK4NodePhi_param_0];
	cvta.to.global.u64 	%rd7, %rd22;
	cvta.to.global.u64 	%rd8, %rd21;
	div.s32 	%r22, %r1, %r103;
	mul.lo.s32 	%r23, %r22, %r103;
	sub.s32 	%r2, %r1, %r23;
	mul.wide.s32 	%rd9, %r22, 22;
	add.s64 	%rd10, %rd8, %rd9;
	ld.global.u8 	%rs1, [%rd10];
	ld.global.u8 	%rs19, [%rd10+1];
	ld.global.u8 	%rs20, [%rd10+2];
	ld.global.u8 	%rs21, [%rd10+3];
	ld.global.u8 	%rs22, [%rd10+4];
	ld.global.u8 	%rs23, [%rd10+5];
	ld.global.u8 	%rs24, [%rd10+6];
	ld.global.u8 	%rs25, [%rd10+7];
	ld.global.u8 	%rs26, [%rd10+8];
	ld.global.u8 	%rs27, [%rd10+9];
	ld.global.u8 	%rs28, [%rd10+10];
	ld.global.u8 	%rs29, [%rd10+11];
	ld.global.u8 	%rs30, [%rd10+12];
	ld.global.u8 	%rs31, [%rd10+13];
	ld.global.u8 	%rs32, [%rd10+14];
	ld.global.u8 	%rs33, [%rd10+15];
	ld.global.u8 	%rs34, [%rd10+16];
	ld.global.u8 	%rs35, [%rd10+17];
	ld.global.u8 	%rs36, [%rd10+18];
	ld.global.u8 	%rs37, [%rd10+19];
	ld.global.u8 	%rs38, [%rd10+20];
	ld.global.u8 	%rs39, [%rd10+21];
	st.local.u8 	[%rd1+1], %rs19;
	st.local.u8 	[%rd1+2], %rs20;
	st.local.u8 	[%rd1+3], %rs21;
	st.local.u8 	[%rd1+4], %rs22;
	st.local.u8 	[%rd1+5], %rs23;
	st.local.u8 	[%rd1+6], %rs24;
	st.local.u8 	[%rd1+7], %rs25;
	st.local.u8 	[%rd1+8], %rs26;
	st.local.u8 	[%rd1+9], %rs27;
	st.local.u8 	[%rd1+10], %rs28;
	st.local.u8 	[%rd1+11], %rs29;
	st.local.u8 	[%rd1+12], %rs30;
	st.local.u8 	[%rd1+13], %rs31;
	st.local.u8 	[%rd1+14], %rs32;
	st.local.u8 	[%rd1+15], %rs33;
	st.local.u8 	[%rd1+16], %rs34;
	st.local.u8 	[%rd1+17], %rs35;
	st.local.u8 	[%rd1+18], %rs36;
	st.local.u8 	[%rd1+19], %rs37;
	st.local.u8 	[%rd1+20], %rs38;
	st.local.u8 	[%rd1+21], %rs39;
	cvt.s64.s32 	%rd11, %r1;
	add.s64 	%rd2, %rd7, %rd11;
	mov.b16 	%rs40, 1;
	st.global.u8 	[%rd2], %rs40;
	cvt.u32.u16 	%r24, %rs1;
	and.b32  	%r3, %r24, 255;
	setp.lt.s32 	%p2, %r2, %r3;
	setp.lt.s32 	%p3, %r17, 1;
	or.pred  	%p4, %p2, %p3;
	@%p4 bra 	$L__BB0_17;
	cvt.u64.u32 	%rd12, %r2;
	add.s64 	%rd3, %rd1, %rd12;
	and.b16  	%rs42, %rs1, 7;
	and.b16  	%rs2, %rs1, 3;
	and.b32  	%r4, %r3, 7;
	and.b32  	%r5, %r3, 248;
	add.s16 	%rs3, %rs42, -1;
	and.b16  	%rs4, %rs1, 1;
	mov.b32 	%r104, 0;
	mov.b16 	%rs113, 1;
$L__BB0_3:
	setp.eq.s16 	%p5, %rs1, 0;
	@%p5 bra 	$L__BB0_16;
	setp.lt.u16 	%p6, %rs1, 8;
	ld.local.u8 	%r7, [%rd3+1];
	mov.b32 	%r107, 0;
	@%p6 bra 	$L__BB0_7;
	mov.b32 	%r105, 0;
$L__BB0_6:
	.pragma "nounroll";
	cvt.u64.u32 	%rd13, %r105;
	add.s64 	%rd14, %rd1, %rd13;
	ld.local.u8 	%rs46, [%rd14+1];
	cvt.u32.u16 	%r28, %rs46;
	and.b32  	%r29, %r28, 255;
	sub.s32 	%r30, %r105, %r3;
	add.s32 	%r31, %r30, %r7;
	setp.ne.s32 	%p7, %r31, %r29;
	sub.s32 	%r33, %r3, %r105;
	add.s32 	%r34, %r33, %r7;
	setp.ne.s32 	%p8, %r34, %r29;
	ld.local.u8 	%rs48, [%rd14+2];
	cvt.u32.u16 	%r36, %rs48;
	and.b32  	%r37, %r36, 255;
	add.s32 	%r38, %r31, 1;
	setp.ne.s32 	%p9, %r38, %r37;
	add.s32 	%r39, %r34, -1;
	setp.ne.s32 	%p10, %r39, %r37;
	ld.local.u8 	%rs50, [%rd14+3];
	cvt.u32.u16 	%r40, %rs50;
	and.b32  	%r41, %r40, 255;
	add.s32 	%r42, %r31, 2;
	setp.ne.s32 	%p11, %r42, %r41;
	add.s32 	%r43, %r34, -2;
	setp.ne.s32 	%p12, %r43, %r41;
	ld.local.u8 	%rs52, [%rd14+4];
	cvt.u32.u16 	%r44, %rs52;
	and.b32  	%r45, %r44, 255;
	add.s32 	%r46, %r31, 3;
	setp.ne.s32 	%p13, %r46, %r45;
	add.s32 	%r47, %r34, -3;
	setp.ne.s32 	%p14, %r47, %r45;
	ld.local.u8 	%rs54, [%rd14+5];
	cvt.u32.u16 	%r48, %rs54;
	and.b32  	%r49, %r48, 255;
	add.s32 	%r50, %r31, 4;
	setp.ne.s32 	%p15, %r50, %r49;
	add.s32 	%r51, %r34, -4;
	setp.ne.s32 	%p16, %r51, %r49;
	ld.local.u8 	%rs56, [%rd14+6];
	cvt.u32.u16 	%r52, %rs56;
	and.b32  	%r53, %r52, 255;
	add.s32 	%r54, %r31, 5;
	setp.ne.s32 	%p17, %r54, %r53;
	add.s32 	%r55, %r34, -5;
	setp.ne.s32 	%p18, %r55, %r53;
	ld.local.u8 	%rs58, [%rd14+7];
	cvt.u32.u16 	%r56, %rs58;
	and.b32  	%r57, %r56, 255;
	add.s32 	%r58, %r31, 6;
	setp.ne.s32 	%p19, %r58, %r57;
	add.s32 	%r59, %r34, -6;
	setp.ne.s32 	%p20, %r59, %r57;
	add.s32 	%r105, %r105, 8;
	ld.local.u8 	%rs60, [%rd14+8];
	cvt.u32.u16 	%r60, %rs60;
	and.b32  	%r61, %r60, 255;
	add.s32 	%r62, %r31, 7;
	setp.ne.s32 	%p21, %r62, %r61;
	add.s32 	%r63, %r34, -7;
	setp.ne.s32 	%p22, %r63, %r61;
	selp.b16 	%rs62, %rs113, 0, %p8;
	selp.b16 	%rs63, %rs62, 0, %p7;
	selp.b16 	%rs64, %rs63, 0, %p10;
	selp.b16 	%rs65, %rs64, 0, %p9;
	selp.b16 	%rs66, %rs65, 0, %p12;
	selp.b16 	%rs67, %rs66, 0, %p11;
	selp.b16 	%rs68, %rs67, 0, %p14;
	selp.b16 	%rs69, %rs68, 0, %p13;
	selp.b16 	%rs70, %rs69, 0, %p16;
	selp.b16 	%rs71, %rs70, 0, %p15;
	selp.b16 	%rs72, %rs71, 0, %p18;
	selp.b16 	%rs73, %rs72, 0, %p17;
	selp.b16 	%rs74, %rs73, 0, %p20;
	selp.b16 	%rs75, %rs74, 0, %p19;
	selp.b16 	%rs76, %rs75, 0, %p22;
	selp.b16 	%rs113, %rs76, 0, %p21;
	setp.ne.s32 	%p23, %r105, %r5;
	mov.u32 	%r107, %r5;
	@%p23 bra 	$L__BB0_6;
$L__BB0_7:
	setp.eq.s32 	%p24, %r4, 0;
	@%p24 bra 	$L__BB0_15;
	setp.lt.u16 	%p25, %rs3, 3;
	@%p25 bra 	$L__BB0_10;
	cvt.u64.u32 	%rd15, %r107;
	add.s64 	%rd16, %rd1, %rd15;
	ld.local.u8 	%rs78, [%rd16+1];
	cvt.u32.u16 	%r64, %rs78;
	and.b32  	%r65, %r64, 255;
	sub.s32 	%r66, %r107, %r3;
	add.s32 	%r67, %r66, %r7;
	setp.ne.s32 	%p26, %r67, %r65;
	sub.s32 	%r69, %r3, %r107;
	add.s32 	%r70, %r69, %r7;
	setp.ne.s32 	%p27, %r70, %r65;
	ld.local.u8 	%rs80, [%rd16+2];
	cvt.u32.u16 	%r72, %rs80;
	and.b32  	%r73, %r72, 255;
	add.s32 	%r74, %r67, 1;
	setp.ne.s32 	%p28, %r74, %r73;
	add.s32 	%r75, %r70, -1;
	setp.ne.s32 	%p29, %r75, %r73;
	ld.local.u8 	%rs82, [%rd16+3];
	cvt.u32.u16 	%r76, %rs82;
	and.b32  	%r77, %r76, 255;
	add.s32 	%r78, %r67, 2;
	setp.ne.s32 	%p30, %r78, %r77;
	add.s32 	%r79, %r70, -2;
	setp.ne.s32 	%p31, %r79, %r77;
	add.s32 	%r107, %r107, 4;
	ld.local.u8 	%rs84, [%rd16+4];
	cvt.u32.u16 	%r80, %rs84;
	and.b32  	%r81, %r80, 255;
	add.s32 	%r82, %r67, 3;
	setp.ne.s32 	%p32, %r82, %r81;
	add.s32 	%r83, %r70, -3;
	setp.ne.s32 	%p33, %r83, %r81;
	selp.b16 	%rs86, %rs113, 0, %p27;
	selp.b16 	%rs87, %rs86, 0, %p26;
	selp.b16 	%rs88, %rs87, 0, %p29;
	selp.b16 	%rs89, %rs88, 0, %p28;
	selp.b16 	%rs90, %rs89, 0, %p31;
	selp.b16 	%rs91, %rs90, 0, %p30;
	selp.b16 	%rs92, %rs91, 0, %p33;
	selp.b16 	%rs113, %rs92, 0, %p32;
$L__BB0_10:
	setp.eq.s16 	%p34, %rs2, 0;
	@%p34 bra 	$L__BB0_15;
	setp.eq.s16 	%p35, %rs2, 1;
	@%p35 bra 	$L__BB0_13;
	cvt.u64.u32 	%rd17, %r107;
	add.s64 	%rd18, %rd1, %rd17;
	ld.local.u8 	%rs95, [%rd18+1];
	cvt.u32.u16 	%r84, %rs95;
	and.b32  	%r85, %r84, 255;
	sub.s32 	%r86, %r107, %r3;
	add.s32 	%r87, %r86, %r7;
	setp.ne.s32 	%p36, %r87, %r85;
	sub.s32 	%r89, %r3, %r107;
	add.s32 	%r90, %r89, %r7;
	setp.ne.s32 	%p37, %r90, %r85;
	add.s32 	%r107, %r107, 2;
	ld.local.u8 	%rs97, [%rd18+2];
	cvt.u32.u16 	%r92, %rs97;
	and.b32  	%r93, %r92, 255;
	add.s32 	%r94, %r87, 1;
	setp.ne.s32 	%p38, %r94, %r93;
	add.s32 	%r95, %r90, -1;
	setp.ne.s32 	%p39, %r95, %r93;
	selp.b16 	%rs99, %rs113, 0, %p37;
	selp.b16 	%rs100, %rs99, 0, %p36;
	selp.b16 	%rs101, %rs100, 0, %p39;
	selp.b16 	%rs113, %rs101, 0, %p38;
$L__BB0_13:
	setp.eq.s16 	%p40, %rs4, 0;
	@%p40 bra 	$L__BB0_15;
	cvt.u64.u32 	%rd19, %r107;
	add.s64 	%rd20, %rd1, %rd19;
	ld.local.u8 	%rs102, [%rd20+1];
	cvt.u32.u16 	%r96, %rs102;
	and.b32  	%r97, %r96, 255;
	sub.s32 	%r98, %r107, %r3;
	add.s32 	%r99, %r98, %r7;
	setp.ne.s32 	%p41, %r99, %r97;
	sub.s32 	%r100, %r3, %r107;
	add.s32 	%r101, %r100, %r7;
	setp.ne.s32 	%p42, %r101, %r97;
	selp.b16 	%rs104, %rs113, 0, %p42;
	selp.b16 	%rs113, %rs104, 0, %p41;
$L__BB0_15:
	st.global.u8 	[%rd2], %rs113;
$L__BB0_16:
	add.s32 	%r104, %r104, 1;
	setp.gt.s32 	%p43, %r17, %r104;
	@%p43 bra 	$L__BB0_3;
$L__BB0_17:
	ret;

}


// ===== COMPILED SASS (sm_100) =====

	.target	sm_100

	.elftype	@"ET_EXEC"


//--------------------- .note.nv.tkinfo           --------------------------
	.section	.note.nv.tkinfo,"",@"SHT_NOTE"
	.sectionflags	@"SHF_NOTE_NV_TKINFO"
	.tkinfo
        /*0018*/ 	.word	0x00000002
        /*0030*/ 	.string	""
        /*0030*/ 	.string	"ptxas"
        /*0030*/ 	.string	"Cuda compilation tools, release 13.0, V13.0.88"
        /*0030*/ 	.string	"Build cuda_13.0.r13.0/compiler.36424714_0"
        /*0030*/ 	.string	"-arch sm_100 -m 64 "



//--------------------- .note.nv.cuinfo           --------------------------
	.section	.note.nv.cuinfo,"",@"SHT_NOTE"
	.sectionflags	@"SHF_NOTE_NV_CUINFO"
        /*0018*/ 	.short	0x0002
        /*001a*/ 	.short	0x0064
        /*001c*/ 	.short	0x0082
	.zero		2


//--------------------- .nv.info                  --------------------------
	.section	.nv.info,"",@"SHT_CUDA_INFO"
	.align	4


	//----- nvinfo : EIATTR_REGCOUNT
	.align		4
        /*0000*/ 	.byte	0x04, 0x2f
        /*0002*/ 	.short	(.L_1 - .L_0)
	.align		4
.L_0:
        /*0004*/ 	.word	index@(_Z12evaluate_gpuiiPK4NodePhi)
        /*0008*/ 	.word	0x0000001f


	//----- nvinfo : EIATTR_FRAME_SIZE
	.align		4
.L_1:
        /*000c*/ 	.byte	0x04, 0x11
        /*000e*/ 	.short	(.L_3 - .L_2)
	.align		4
.L_2:
        /*0010*/ 	.word	index@(_Z12evaluate_gpuiiPK4NodePhi)
        /*0014*/ 	.word	0x00000018


	//----- nvinfo : EIATTR_MIN_STACK_SIZE
	.align		4
.L_3:
        /*0018*/ 	.byte	0x04, 0x12
        /*001a*/ 	.short	(.L_5 - .L_4)
	.align		4
.L_4:
        /*001c*/ 	.word	index@(_Z12evaluate_gpuiiPK4NodePhi)
        /*0020*/ 	.word	0x00000018
.L_5:


//--------------------- .nv.compat                --------------------------
	.section	.nv.compat,"",@"SHT_CUDA_COMPAT_INFO"
	.align	4
        /*0000*/ 	.byte	0x02, 0x09, 0x00, 0x00, 0x02, 0x02, 0x01, 0x00, 0x02, 0x05, 0x05, 0x00, 0x03, 0x07, 0x01, 0x01
        /*0010*/ 	.byte	0x02, 0x03, 0x00, 0x00, 0x02, 0x06, 0x01, 0x00, 0x04, 0x0b, 0x08, 0x00, 0x09, 0x00, 0x00, 0x00
        /*0020*/ 	.byte	0x00, 0x00, 0x00, 0x00


//--------------------- .nv.info._Z12evaluate_gpuiiPK4NodePhi --------------------------
	.section	.nv.info._Z12evaluate_gpuiiPK4NodePhi,"",@"SHT_CUDA_INFO"
	.sectionflags	@""
	.align	4


	//----- nvinfo : EIATTR_CUDA_API_VERSION
	.align		4
        /*0000*/ 	.byte	0x04, 0x37
        /*0002*/ 	.short	(.L_7 - .L_6)
.L_6:
        /*0004*/ 	.word	0x00000082


	//----- nvinfo : EIATTR_KPARAM_INFO
	.align		4
.L_7:
        /*0008*/ 	.byte	0x04, 0x17
        /*000a*/ 	.short	(.L_9 - .L_8)
.L_8:
        /*000c*/ 	.word	0x00000000
        /*0010*/ 	.short	0x0004
        /*0012*/ 	.short	0x0018
        /*0014*/ 	.byte	0x00, 0xf0, 0x11, 0x00


	//----- nvinfo : EIATTR_KPARAM_INFO
	.align		4
.L_9:
        /*0018*/ 	.byte	0x04, 0x17
        /*001a*/ 	.short	(.L_11 - .L_10)
.L_10:
        /*001c*/ 	.word	0x00000000
        /*0020*/ 	.short	0x0003
        /*0022*/ 	.short	0x0010
        /*0024*/ 	.byte	0x00, 0xf5, 0x21, 0x00


	//----- nvinfo : EIATTR_KPARAM_INFO
	.align		4
.L_11:
        /*0028*/ 	.byte	0x04, 0x17
        /*002a*/ 	.short	(.L_13 - .L_12)
.L_12:
        /*002c*/ 	.word	0x00000000
        /*0030*/ 	.short	0x0002
        /*0032*/ 	.short	0x0008
        /*0034*/ 	.byte	0x00, 0xf5, 0x21, 0x00


	//----- nvinfo : EIATTR_KPARAM_INFO
	.align		4
.L_13:
        /*0038*/ 	.byte	0x04, 0x17
        /*003a*/ 	.short	(.L_15 - .L_14)
.L_14:
        /*003c*/ 	.word	0x00000000
        /*0040*/ 	.short	0x0001
        /*0042*/ 	.short	0x0004
        /*0044*/ 	.byte	0x00, 0xf0, 0x11, 0x00


	//----- nvinfo : EIATTR_KPARAM_INFO
	.align		4
.L_15:
        /*0048*/ 	.byte	0x04, 0x17
        /*004a*/ 	.short	(.L_17 - .L_16)
.L_16:
        /*004c*/ 	.word	0x00000000
        /*0050*/ 	.short	0x0000
        /*0052*/ 	.short	0x0000
        /*0054*/ 	.byte	0x00, 0xf0, 0x11, 0x00


	//----- nvinfo : EIATTR_SPARSE_MMA_MASK
	.align		4
.L_17:
        /*0058*/ 	.byte	0x03, 0x50
        /*005a*/ 	.short	0x0000


	//----- nvinfo : EIATTR_MAXREG_COUNT
	.align		4
        /*005c*/ 	.byte	0x03, 0x1b
        /*005e*/ 	.short	0x00ff


	//----- nvinfo : EIATTR_MERCURY_ISA_VERSION
	.align		4
        /*0060*/ 	.byte	0x03, 0x5f
        /*0062*/ 	.short	0x0101


	//----- nvinfo : EIATTR_VRC_CTA_INIT_COUNT
	.align		4
        /*0064*/ 	.byte	0x02, 0x4a
	.zero		1
	.zero		1


	//----- nvinfo : EIATTR_EXIT_INSTR_OFFSETS
	.align		4
        /*0068*/ 	.byte	0x04, 0x1c
        /*006a*/ 	.short	(.L_19 - .L_18)


	//   ....[0]....
.L_18:
        /*006c*/ 	.word	0x00000080


	//   ....[1]....
        /*0070*/ 	.word	0x000005a0


	//   ....[2]....
        /*0074*/ 	.word	0x00000f70


	//----- nvinfo : EIATTR_CRS_STACK_SIZE
	.align		4
.L_19:
        /*0078*/ 	.byte	0x04, 0x1e
        /*007a*/ 	.short	(.L_21 - .L_20)
.L_20:
        /*007c*/ 	.word	0x00000000


	//----- nvinfo : EIATTR_CBANK_PARAM_SIZE
	.align		4
.L_21:
        /*0080*/ 	.byte	0x03, 0x19
        /*0082*/ 	.short	0x001c


	//----- nvinfo : EIATTR_PARAM_CBANK
	.align		4
        /*0084*/ 	.byte	0x04, 0x0a
        /*0086*/ 	.short	(.L_23 - .L_22)
	.align		4
.L_22:
        /*0088*/ 	.word	index@(.nv.constant0._Z12evaluate_gpuiiPK4NodePhi)
        /*008c*/ 	.short	0x0380
        /*008e*/ 	.short	0x001c


	//----- nvinfo : EIATTR_SW_WAR
	.align		4
.L_23:
        /*0090*/ 	.byte	0x04, 0x36
        /*0092*/ 	.short	(.L_25 - .L_24)
.L_24:
        /*0094*/ 	.word	0x00000008
.L_25:


//--------------------- .nv.callgraph             --------------------------
	.section	.nv.callgraph,"",@"SHT_CUDA_CALLGRAPH"
	.align	4
	.sectionentsize	8
	.align		4
        /*0000*/ 	.word	0x00000000
	.align		4
        /*0004*/ 	.word	0xffffffff
	.align		4
        /*0008*/ 	.word	0x00000000
	.align		4
        /*000c*/ 	.word	0xfffffffe
	.align		4
        /*0010*/ 	.word	0x00000000
	.align		4
        /*0014*/ 	.word	0xfffffffd
	.align		4
        /*0018*/ 	.word	0x00000000
	.align		4
        /*001c*/ 	.word	0xfffffffc


//--------------------- .text._Z12evaluate_gpuiiPK4NodePhi --------------------------
	.section	.text._Z12evaluate_gpuiiPK4NodePhi,"ax",@progbits
	.align	128
        .global         _Z12evaluate_gpuiiPK4NodePhi
        .type           _Z12evaluate_gpuiiPK4NodePhi,@function
        .size           _Z12evaluate_gpuiiPK4NodePhi,(.L_x_12 - _Z12evaluate_gpuiiPK4NodePhi)
        .other          _Z12evaluate_gpuiiPK4NodePhi,@"STO_CUDA_ENTRY STV_DEFAULT"
_Z12evaluate_gpuiiPK4NodePhi:
.text._Z12evaluate_gpuiiPK4NodePhi:
[----:B------:R-:W0:Y:S01]  /*0000*/  LDC R1, c[0x0][0x37c] ;  /* 0x0000df00ff017b82 */ /* 0x000e220000000800 */
[----:B------:R-:W1:Y:S07]  /*0010*/  S2R R0, SR_TID.X ;  /* 0x0000000000007919 */ /* 0x000e6e0000002100 */
[----:B------:R-:W1:Y:S01]  /*0020*/  S2UR UR4, SR_CTAID.X ;  /* 0x00000000000479c3 */ /* 0x000e620000002500 */
[----:B------:R-:W2:Y:S01]  /*0030*/  LDCU UR5, c[0x0][0x398] ;  /* 0x00007300ff0577ac */ /* 0x000ea20008000800 */
[----:B0-----:R-:W-:-:S06]  /*0040*/  VIADD R1, R1, 0xffffffe8 ;  /* 0xffffffe801017836 */ /* 0x001fcc0000000000 */
[----:B------:R-:W1:Y:S02]  /*0050*/  LDC R21, c[0x0][0x360] ;  /* 0x0000d800ff157b82 */ /* 0x000e640000000800 */
[----:B-1----:R-:W-:-:S05]  /*0060*/  IMAD R21, R21, UR4, R0 ;  /* 0x0000000415157c24 */ /* 0x002fca000f8e0200 */
[----:B--2---:R-:W-:-:S13]  /*0070*/  ISETP.GE.AND P0, PT, R21, UR5, PT ;  /* 0x0000000515007c0c */ /* 0x004fda000bf06270 */
[----:B------:R-:W-:Y:S05]  /*0080*/  @P0 EXIT ;  /* 0x000000000000094d */ /* 0x000fea0003800000 */
[----:B------:R-:W0:Y:S01]  /*0090*/  LDC R23, c[0x0][0x380] ;  /* 0x0000e000ff177b82 */ /* 0x000e220000000800 */
[----:B------:R-:W1:Y:S01]  /*00a0*/  LDCU.64 UR6, c[0x0][0x358] ;  /* 0x00006b00ff0677ac */ /* 0x000e620008000a00 */
[----:B------:R-:W2:Y:S06]  /*00b0*/  LDCU.64 UR4, c[0x0][0x390] ;  /* 0x00007200ff0477ac */ /* 0x000eac0008000a00 */
[----:B------:R-:W3:Y:S08]  /*00c0*/  LDC.64 R10, c[0x0][0x388] ;  /* 0x0000e200ff0a7b82 */ /* 0x000ef00000000a00 */
[----:B------:R-:W4:Y:S01]  /*00d0*/  LDC R27, c[0x0][0x384] ;  /* 0x0000e100ff1b7b82 */ /* 0x000f220000000800 */
[----:B0-----:R-:W-:-:S04]  /*00e0*/  IABS R5, R23 ;  /* 0x0000001700057213 */ /* 0x001fc80000000000 */
[----:B------:R-:W0:Y:S08]  /*00f0*/  I2F.RP R0, R5 ;  /* 0x0000000500007306 */ /* 0x000e300000209400 */
[----:B0-----:R-:W0:Y:S02]  /*0100*/  MUFU.RCP R0, R0 ;  /* 0x0000000000007308 */ /* 0x001e240000001000 */
[----:B0-----:R-:W-:-:S06]  /*0110*/  VIADD R2, R0, 0xffffffe ;  /* 0x0ffffffe00027836 */ /* 0x001fcc0000000000 */
[----:B------:R0:W5:Y:S02]  /*0120*/  F2I.FTZ.U32.TRUNC.NTZ R3, R2 ;  /* 0x0000000200037305 */ /* 0x000164000021f000 */
[----:B0-----:R-:W-:Y:S02]  /*0130*/  IMAD.MOV.U32 R2, RZ, RZ, RZ ;  /* 0x000000ffff027224 */ /* 0x001fe400078e00ff */
[----:B-----5:R-:W-:-:S04]  /*0140*/  IMAD.MOV R4, RZ, RZ, -R3 ;  /* 0x000000ffff047224 */ /* 0x020fc800078e0a03 */
[----:B------:R-:W-:Y:S01]  /*0150*/  IMAD R7, R4, R5, RZ ;  /* 0x0000000504077224 */ /* 0x000fe200078e02ff */
[----:B------:R-:W-:-:S03]  /*0160*/  IABS R4, R21 ;  /* 0x0000001500047213 */ /* 0x000fc60000000000 */
[----:B------:R-:W-:-:S06]  /*0170*/  IMAD.HI.U32 R3, R3, R7, R2 ;  /* 0x0000000703037227 */ /* 0x000fcc00078e0002 */
[----:B------:R-:W-:-:S04]  /*0180*/  IMAD.HI.U32 R3, R3, R4, RZ ;  /* 0x0000000403037227 */ /* 0x000fc800078e00ff */
[----:B------:R-:W-:-:S04]  /*0190*/  IMAD.MOV R0, RZ, RZ, -R3 ;  /* 0x000000ffff007224 */ /* 0x000fc800078e0a03 */
[----:B------:R-:W-:-:S05]  /*01a0*/  IMAD R0, R5, R0, R4 ;  /* 0x0000000005007224 */ /* 0x000fca00078e0204 */
[----:B------:R-:W-:-:S13]  /*01b0*/  ISETP.GT.U32.AND P1, PT, R5, R0, PT ;  /* 0x000000000500720c */ /* 0x000fda0003f24070 */
[----:B------:R-:W-:Y:S02]  /*01c0*/  @!P1 IMAD.IADD R0, R0, 0x1, -R5 ;  /* 0x0000000100009824 */ /* 0x000fe400078e0a05 */
[----:B------:R-:W-:Y:S01]  /*01d0*/  @!P1 VIADD R3, R3, 0x1 ;  /* 0x0000000103039836 */ /* 0x000fe20000000000 */
[----:B------:R-:W-:Y:S02]  /*01e0*/  ISETP.NE.AND P1, PT, R23, RZ, PT ;  /* 0x000000ff1700720c */ /* 0x000fe40003f25270 */
[----:B------:R-:W-:Y:S02]  /*01f0*/  ISETP.GE.U32.AND P0, PT, R0, R5, PT ;  /* 0x000000050000720c */ /* 0x000fe40003f06070 */
[----:B------:R-:W-:-:S04]  /*0200*/  LOP3.LUT R0, R21, R23, RZ, 0x3c, !PT ;  /* 0x0000001715007212 */ /* 0x000fc800078e3cff */
[----:B------:R-:W-:-:S07]  /*0210*/  ISETP.GE.AND P2, PT, R0, RZ, PT ;  /* 0x000000ff0000720c */ /* 0x000fce0003f46270 */
[----:B------:R-:W-:-:S04]  /*0220*/  @P0 VIADD R3, R3, 0x1 ;  /* 0x0000000103030836 */ /* 0x000fc80000000000 */
[----:B------:R-:W-:-:S04]  /*0230*/  IMAD.MOV.U32 R25, RZ, RZ, R3 ;  /* 0x000000ffff197224 */ /* 0x000fc800078e0003 */
[----:B------:R-:W-:Y:S01]  /*0240*/  @!P2 IMAD.MOV R25, RZ, RZ, -R25 ;  /* 0x000000ffff19a224 */ /* 0x000fe200078e0a19 */
[----:B------:R-:W-:-:S05]  /*0250*/  @!P1 LOP3.LUT R25, RZ, R23, RZ, 0x33, !PT ;  /* 0x00000017ff199212 */ /* 0x000fca00078e33ff */
[----:B---3--:R-:W-:-:S05]  /*0260*/  IMAD.WIDE R10, R25, 0x16, R10 ;  /* 0x00000016190a7825 */ /* 0x008fca00078e020a */
[----:B-1----:R-:W3:Y:S04]  /*0270*/  LDG.E.U8 R19, desc[UR6][R10.64] ;  /* 0x000000060a137981 */ /* 0x002ee8000c1e1100 */
[----:B------:R-:W5:Y:S04]  /*0280*/  LDG.E.U8 R6, desc[UR6][R10.64+0x1] ;  /* 0x000001060a067981 */ /* 0x000f68000c1e1100 */
[----:B------:R-:W2:Y:S04]  /*0290*/  LDG.E.U8 R7, desc[UR6][R10.64+0x6] ;  /* 0x000006060a077981 */ /* 0x000ea8000c1e1100 */
        /* <DEDUP_REMOVED lines=18> */
[----:B------:R0:W2:Y:S01]  /*03c0*/  LDG.E.U8 R8, desc[UR6][R10.64+0x15] ;  /* 0x000015060a087981 */ /* 0x0000a2000c1e1100 */
[----:B------:R-:W-:Y:S01]  /*03d0*/  IMAD.MOV R25, RZ, RZ, -R25 ;  /* 0x000000ffff197224 */ /* 0x000fe200078e0a19 */
[----:B----4-:R-:W-:-:S03]  /*03e0*/  ISETP.GE.AND P0, PT, R27, 0x1, PT ;  /* 0x000000011b00780c */ /* 0x010fc60003f06270 */
[----:B0-----:R-:W-:-:S05]  /*03f0*/  IMAD R10, R23, R25, R21 ;  /* 0x00000019170a7224 */ /* 0x001fca00078e0215 */
[----:B---3--:R-:W-:Y:S01]  /*0400*/  ISETP.LT.OR P0, PT, R10, R19, !P0 ;  /* 0x000000130a00720c */ /* 0x008fe20004701670 */
[----:B-----5:R0:W-:Y:S04]  /*0410*/  STL.U8 [R1+0x1], R6 ;  /* 0x0000010601007387 */ /* 0x0201e80000100000 */
[----:B--2---:R1:W-:Y:S01]  /*0420*/  STL.U8 [R1+0x6], R7 ;  /* 0x0000060701007387 */ /* 0x0043e20000100000 */
[----:B0-----:R-:W-:-:S03]  /*0430*/  IADD3 R6, P1, PT, R21, UR4, RZ ;  /* 0x0000000415067c10 */ /* 0x001fc6000ff3e0ff */
[----:B------:R0:W-:Y:S01]  /*0440*/  STL.U8 [R1+0x8], R3 ;  /* 0x0000080301007387 */ /* 0x0001e20000100000 */
[----:B-1----:R-:W-:-:S03]  /*0450*/  LEA.HI.X.SX32 R7, R21, UR5, 0x1, P1 ;  /* 0x0000000515077c11 */ /* 0x002fc600088f0eff */
[----:B------:R1:W-:Y:S01]  /*0460*/  STL.U8 [R1+0x2], R17 ;  /* 0x0000021101007387 */ /* 0x0003e20000100000 */
[----:B0-----:R-:W-:-:S03]  /*0470*/  IMAD.MOV.U32 R3, RZ, RZ, 0x1 ;  /* 0x00000001ff037424 */ /* 0x001fc600078e00ff */
[----:B------:R1:W-:Y:S04]  /*0480*/  STL.U8 [R1+0x3], R15 ;  /* 0x0000030f01007387 */ /* 0x0003e80000100000 */
        /* <DEDUP_REMOVED lines=16> */
[----:B------:R1:W-:Y:S01]  /*0590*/  STG.E.U8 desc[UR6][R6.64], R3 ;  /* 0x0000000306007986 */ /* 0x0003e2000c101106 */
[----:B------:R-:W-:Y:S05]  /*05a0*/  @P0 EXIT ;  /* 0x000000000000094d */ /* 0x000fea0003800000 */
[C---:B-1----:R-:W-:Y:S01]  /*05b0*/  LOP3.LUT R0, R19.reuse, 0x7, RZ, 0xc0, !PT ;  /* 0x0000000713007812 */ /* 0x042fe200078ec0ff */
[----:B------:R-:W-:Y:S01]  /*05c0*/  IMAD.MOV.U32 R15, RZ, RZ, 0x1 ;  /* 0x00000001ff0f7424 */ /* 0x000fe200078e00ff */
[----:B------:R-:W-:Y:S01]  /*05d0*/  LOP3.LUT R3, R19, 0xf8, RZ, 0xc0, !PT ;  /* 0x000000f813037812 */ /* 0x000fe200078ec0ff */
[----:B------:R-:W-:Y:S01]  /*05e0*/  IMAD.IADD R10, R1, 0x1, R10 ;  /* 0x00000001010a7824 */ /* 0x000fe200078e020a */
[----:B------:R-:W-:Y:S01]  /*05f0*/  UMOV UR4, URZ ;  /* 0x000000ff00047c82 */ /* 0x000fe20008000000 */
[----:B------:R-:W-:-:S05]  /*0600*/  VIADD R0, R0, 0xffffffff ;  /* 0xffffffff00007836 */ /* 0x000fca0000000000 */
[----:B------:R-:W-:-:S04]  /*0610*/  LOP3.LUT R0, R0, 0xffff, RZ, 0xc0, !PT ;  /* 0x0000ffff00007812 */ /* 0x000fc800078ec0ff */
[----:B------:R-:W-:-:S13]  /*0620*/  ISETP.GE.U32.AND P0, PT, R0, 0x3, PT ;  /* 0x000000030000780c */ /* 0x000fda0003f06070 */
.L_x_10:
[----:B0-----:R-:W0:Y:S01]  /*0630*/  LDCU UR5, c[0x0][0x384] ;  /* 0x00007080ff0577ac */ /* 0x001e220008000800 */
[----:B------:R-:W-:Y:S01]  /*0640*/  ISETP.NE.AND P1, PT, R19, RZ, PT ;  /* 0x000000ff1300720c */ /* 0x000fe20003f25270 */
[----:B------:R-:W-:Y:S01]  /*0650*/  BSSY.RECONVERGENT B0, `(.L_x_0) ;  /* 0x0000090000007945 */ /* 0x000fe20003800200 */
[----:B------:R-:W-:-:S04]  /*0660*/  UIADD3 UR4, UPT, UPT, UR4, 0x1, URZ ;  /* 0x0000000104047890 */ /* 0x000fc8000fffe0ff */
[----:B0-----:R-:W-:-:S07]  /*0670*/  UISETP.GE.AND UP0, UPT, UR4, UR5, UPT ;  /* 0x000000050400728c */ /* 0x001fce000bf06270 */
[----:B-----5:R-:W-:Y:S05]  /*0680*/  @!P1 BRA `(.L_x_1) ;  /* 0x0000000800309947 */ /* 0x020fea0003800000 */
[----:B------:R0:W5:Y:S01]  /*0690*/  LDL.U8 R2, [R10+0x1] ;  /* 0x000001000a027983 */ /* 0x0001620000100000 */
[----:B------:R-:W-:Y:S01]  /*06a0*/  ISETP.GE.U32.AND P1, PT, R19, 0x8, PT ;  /* 0x000000081300780c */ /* 0x000fe20003f26070 */
[----:B------:R-:W-:Y:S01]  /*06b0*/  BSSY.RECONVERGENT B1, `(.L_x_2) ;  /* 0x0000044000017945 */ /* 0x000fe20003800200 */
[----:B------:R-:W-:-:S11]  /*06c0*/  IMAD.MOV.U32 R0, RZ, RZ, RZ ;  /* 0x000000ffff007224 */ /* 0x000fd600078e00ff */
[----:B0-----:R-:W-:Y:S05]  /*06d0*/  @!P1 BRA `(.L_x_3) ;  /* 0x0000000400049947 */ /* 0x001fea0003800000 */
[----:B------:R-:W-:Y:S01]  /*06e0*/  BSSY.RECONVERGENT B2, `(.L_x_4) ;  /* 0x000003f000027945 */ /* 0x000fe20003800200 */
[----:B------:R-:W-:-:S07]  /*06f0*/  IMAD.MOV.U32 R0, RZ, RZ, RZ ;  /* 0x000000ffff007224 */ /* 0x000fce00078e00ff */
.L_x_5:
[----:B------:R-:W-:-:S05]  /*0700*/  IMAD.IADD R20, R1, 0x1, R0 ;  /* 0x0000000101147824 */ /* 0x000fca00078e0200 */
[----:B------:R-:W2:Y:S04]  /*0710*/  LDL.U8 R14, [R20+0x1] ;  /* 0x00000100140e7983 */ /* 0x000ea80000100000 */
[----:B------:R-:W3:Y:S04]  /*0720*/  LDL.U8 R16, [R20+0x2] ;  /* 0x0000020014107983 */ /* 0x000ee80000100000 */
[----:B------:R-:W4:Y:S04]  /*0730*/  LDL.U8 R18, [R20+0x3] ;  /* 0x0000030014127983 */ /* 0x000f280000100000 */
[----:B------:R-:W4:Y:S04]  /*0740*/  LDL.U8 R13, [R20+0x4] ;  /* 0x00000400140d7983 */ /* 0x000f280000100000 */
[----:B------:R-:W4:Y:S04]  /*0750*/  LDL.U8 R12, [R20+0x5] ;  /* 0x00000500140c7983 */ /* 0x000f280000100000 */
[----:B------:R-:W4:Y:S04]  /*0760*/  LDL.U8 R11, [R20+0x6] ;  /* 0x00000600140b7983 */ /* 0x000f280000100000 */
[----:B------:R-:W4:Y:S04]  /*0770*/  LDL.U8 R5, [R20+0x7] ;  /* 0x0000070014057983 */ /* 0x000f280000100000 */
[----:B------:R-:W4:Y:S01]  /*0780*/  LDL.U8 R4, [R20+0x8] ;  /* 0x0000080014047983 */ /* 0x000f220000100000 */
[----:B-----5:R-:W-:-:S02]  /*0790*/  IADD3 R9, PT, PT, R2, R19, -R0 ;  /* 0x0000001302097210 */ /* 0x020fc40007ffe800 */
[----:B------:R-:W-:Y:S01]  /*07a0*/  IADD3 R8, PT, PT, R2, R0, -R19 ;  /* 0x0000000002087210 */ /* 0x000fe20007ffe813 */
[----:B------:R-:W-:Y:S02]  /*07b0*/  VIADD R0, R0, 0x8 ;  /* 0x0000000800007836 */ /* 0x000fe40000000000 */
[C---:B------:R-:W-:Y:S01]  /*07c0*/  VIADD R17, R9.reuse, 0xffffffff ;  /* 0xffffffff09117836 */ /* 0x040fe20000000000 */
[-C--:B--2---:R-:W-:Y:S02]  /*07d0*/  ISETP.NE.AND P2, PT, R9, R14.reuse, PT ;  /* 0x0000000e0900720c */ /* 0x084fe40003f45270 */
[C---:B------:R-:W-:Y:S02]  /*07e0*/  ISETP.NE.AND P1, PT, R8.reuse, R14, PT ;  /* 0x0000000e0800720c */ /* 0x040fe40003f25270 */
[----:B------:R-:W-:Y:S01]  /*07f0*/  SEL R14, R15, RZ, P2 ;  /* 0x000000ff0f0e7207 */ /* 0x000fe20001000000 */
[----:B------:R-:W-:Y:S01]  /*0800*/  VIADD R15, R8, 0x1 ;  /* 0x00000001080f7836 */ /* 0x000fe20000000000 */
[----:B---3--:R-:W-:Y:S01]  /*0810*/  ISETP.NE.AND P2, PT, R17, R16, PT ;  /* 0x000000101100720c */ /* 0x008fe20003f45270 */
[----:B------:R-:W-:Y:S01]  /*0820*/  VIADD R17, R9, 0xfffffffe ;  /* 0xfffffffe09117836 */ /* 0x000fe20000000000 */
[----:B------:R-:W-:-:S02]  /*0830*/  SEL R14, R14, RZ, P1 ;  /* 0x000000ff0e0e7207 */ /* 0x000fc40000800000 */
[----:B------:R-:W-:Y:S01]  /*0840*/  ISETP.NE.AND P1, PT, R15, R16, PT ;  /* 0x000000100f00720c */ /* 0x000fe20003f25270 */
[----:B------:R-:W-:Y:S01]  /*0850*/  VIADD R15, R8, 0x2 ;  /* 0x00000002080f7836 */ /* 0x000fe20000000000 */
[----:B------:R-:W-:Y:S02]  /*0860*/  SEL R14, R14, RZ, P2 ;  /* 0x000000ff0e0e7207 */ /* 0x000fe40001000000 */
[-C--:B----4-:R-:W-:Y:S02]  /*0870*/  ISETP.NE.AND P2, PT, R17, R18.reuse, PT ;  /* 0x000000121100720c */ /* 0x090fe40003f45270 */
[----:B------:R-:W-:Y:S01]  /*0880*/  SEL R16, R14, RZ, P1 ;  /* 0x000000ff0e107207 */ /* 0x000fe20000800000 */
[----:B------:R-:W-:Y:S01]  /*0890*/  VIADD R14, R9, 0xfffffffd ;  /* 0xfffffffd090e7836 */ /* 0x000fe20000000000 */
[----:B------:R-:W-:Y:S01]  /*08a0*/  ISETP.NE.AND P1, PT, R15, R18, PT ;  /* 0x000000120f00720c */ /* 0x000fe20003f25270 */
[----:B------:R-:W-:Y:S01]  /*08b0*/  VIADD R15, R9, 0xfffffffc ;  /* 0xfffffffc090f7836 */ /* 0x000fe20000000000 */
[----:B------:R-:W-:-:S02]  /*08c0*/  SEL R16, R16, RZ, P2 ;  /* 0x000000ff10107207 */ /* 0x000fc40001000000 */
[----:B------:R-:W-:Y:S01]  /*08d0*/  ISETP.NE.AND P2, PT, R14, R13, PT ;  /* 0x0000000d0e00720c */ /* 0x000fe20003f45270 */
[----:B------:R-:W-:Y:S01]  /*08e0*/  VIADD R14, R8, 0x3 ;  /* 0x00000003080e7836 */ /* 0x000fe20000000000 */
[----:B------:R-:W-:-:S04]  /*08f0*/  SEL R16, R16, RZ, P1 ;  /* 0x000000ff10107207 */ /* 0x000fc80000800000 */
[----:B------:R-:W-:Y:S01]  /*0900*/  ISETP.NE.AND P1, PT, R14, R13, PT ;  /* 0x0000000d0e00720c */ /* 0x000fe20003f25270 */
[----:B------:R-:W-:Y:S01]  /*0910*/  VIADD R13, R8, 0x4 ;  /* 0x00000004080d7836 */ /* 0x000fe20000000000 */
[----:B------:R-:W-:Y:S01]  /*0920*/  SEL R16, R16, RZ, P2 ;  /* 0x000000ff10107207 */ /* 0x000fe20001000000 */
[----:B------:R-:W-:Y:S01]  /*0930*/  VIADD R14, R9, 0xfffffffb ;  /* 0xfffffffb090e7836 */ /* 0x000fe20000000000 */
[-C--:B------:R-:W-:Y:S02]  /*0940*/  ISETP.NE.AND P2, PT, R15, R12.reuse, PT ;  /* 0x0000000c0f00720c */ /* 0x080fe40003f45270 */
[----:B------:R-:W-:Y:S02]  /*0950*/  SEL R16, R16, RZ, P1 ;  /* 0x000000ff10107207 */ /* 0x000fe40000800000 */
[----:B------:R-:W-:Y:S01]  /*0960*/  ISETP.NE.AND P1, PT, R13, R12, PT ;  /* 0x0000000c0d00720c */ /* 0x000fe20003f25270 */
[----:B------:R-:W-:Y:S01]  /*0970*/  VIADD R12, R8, 0x5 ;  /* 0x00000005080c7836 */ /* 0x000fe20000000000 */
[----:B------:R-:W-:-:S02]  /*0980*/  SEL R16, R16, RZ, P2 ;  /* 0x000000ff10107207 */ /* 0x000fc40001000000 */
[-C--:B------:R-:W-:Y:S01]  /*0990*/  ISETP.NE.AND P2, PT, R14, R11.reuse, PT ;  /* 0x0000000b0e00720c */ /* 0x080fe20003f45270 */
[C---:B------:R-:W-:Y:S01]  /*09a0*/  VIADD R14, R9.reuse, 0xfffffffa ;  /* 0xfffffffa090e7836 */ /* 0x040fe20000000000 */
[----:B------:R-:W-:Y:S01]  /*09b0*/  SEL R16, R16, RZ, P1 ;  /* 0x000000ff10107207 */ /* 0x000fe20000800000 */
[----:B------:R-:W-:Y:S01]  /*09c0*/  VIADD R9, R9, 0xfffffff9 ;  /* 0xfffffff909097836 */ /* 0x000fe20000000000 */
[----:B------:R-:W-:Y:S01]  /*09d0*/  ISETP.NE.AND P1, PT, R12, R11, PT ;  /* 0x0000000b0c00720c */ /* 0x000fe20003f25270 */
[----:B------:R-:W-:Y:S01]  /*09e0*/  VIADD R12, R8, 0x6 ;  /* 0x00000006080c7836 */ /* 0x000fe20000000000 */
[----:B------:R-:W-:Y:S02]  /*09f0*/  SEL R16, R16, RZ, P2 ;  /* 0x000000ff10107207 */ /* 0x000fe40001000000 */
[----:B------:R-:W-:Y:S02]  /*0a00*/  ISETP.NE.AND P2, PT, R14, R5, PT ;  /* 0x000000050e00720c */ /* 0x000fe40003f45270 */
[----:B------:R-:W-:-:S02]  /*0a10*/  SEL R16, R16, RZ, P1 ;  /* 0x000000ff10107207 */ /* 0x000fc40000800000 */
[----:B------:R-:W-:Y:S01]  /*0a20*/  ISETP.NE.AND P1, PT, R12, R5, PT ;  /* 0x000000050c00720c */ /* 0x000fe20003f25270 */
[----:B------:R-:W-:Y:S01]  /*0a30*/  VIADD R5, R8, 0x7 ;  /* 0x0000000708057836 */ /* 0x000fe20000000000 */
[----:B------:R-:W-:Y:S02]  /*0a40*/  SEL R16, R16, RZ, P2 ;  /* 0x000000ff10107207 */ /* 0x000fe40001000000 */
[-C--:B------:R-:W-:Y:S02]  /*0a50*/  ISETP.NE.AND P2, PT, R9, R4.reuse, PT ;  /* 0x000000040900720c */ /* 0x080fe40003f45270 */
[----:B------:R-:W-:Y:S02]  /*0a60*/  SEL R16, R16, RZ, P1 ;  /* 0x000000ff10107207 */ /* 0x000fe40000800000 */
[----:B------:R-:W-:Y:S02]  /*0a70*/  ISETP.NE.AND P1, PT, R5, R4, PT ;  /* 0x000000040500720c */ /* 0x000fe40003f25270 */
[----:B------:R-:W-:-:S02]  /*0a80*/  SEL R16, R16, RZ, P2 ;  /* 0x000000ff10107207 */ /* 0x000fc40001000000 */
[----:B------:R-:W-:Y:S02]  /*0a90*/  ISETP.NE.AND P2, PT, R0, R3, PT ;  /* 0x000000030000720c */ /* 0x000fe40003f45270 */
[----:B------:R-:W-:-:S04]  /*0aa0*/  SEL R16, R16, RZ, P1 ;  /* 0x000000ff10107207 */ /* 0x000fc80000800000 */
[----:B------:R-:W-:-:S07]  /*0ab0*/  PRMT R15, R16, 0x7610, R15 ;  /* 0x00007610100f7816 */ /* 0x000fce000000000f */
[----:B------:R-:W-:Y:S05]  /*0ac0*/  @P2 BRA `(.L_x_5) ;  /* 0xfffffffc000c2947 */ /* 0x000fea000383ffff */
[----:B------:R-:W-:Y:S05]  /*0ad0*/  BSYNC.RECONVERGENT B2 ;  /* 0x0000000000027941 */ /* 0x000fea0003800200 */
.L_x_4:
[----:B------:R-:W-:-:S07]  /*0ae0*/  IMAD.MOV.U32 R0, RZ, RZ, R3 ;  /* 0x000000ffff007224 */ /* 0x000fce00078e0003 */
.L_x_3:
[----:B------:R-:W-:Y:S05]  /*0af0*/  BSYNC.RECONVERGENT B1 ;  /* 0x0000000000017941 */ /* 0x000fea0003800200 */
.L_x_2:
[----:B------:R-:W-:Y:S01]  /*0b00*/  LOP3.LUT P1, RZ, R19, 0x7, RZ, 0xc0, !PT ;  /* 0x0000000713ff7812 */ /* 0x000fe2000782c0ff */
[----:B------:R-:W-:-:S12]  /*0b10*/  BSSY.RECONVERGENT B1, `(.L_x_6) ;  /* 0x0000042000017945 */ /* 0x000fd80003800200 */
[----:B------:R-:W-:Y:S05]  /*0b20*/  @!P1 BRA `(.L_x_7) ;  /* 0x0000000400009947 */ /* 0x000fea0003800000 */
[----:B------:R-:W-:Y:S01]  /*0b30*/  LOP3.LUT R16, R19, 0x3, RZ, 0xc0, !PT ;  /* 0x0000000313107812 */ /* 0x000fe200078ec0ff */
[----:B------:R-:W-:Y:S03]  /*0b40*/  BSSY.RECONVERGENT B2, `(.L_x_8) ;  /* 0x0000021000027945 */ /* 0x000fe60003800200 */
[----:B------:R-:W-:Y:S01]  /*0b50*/  ISETP.NE.AND P1, PT, R16, RZ, PT ;  /* 0x000000ff1000720c */ /* 0x000fe20003f25270 */
[----:B------:R-:W-:-:S12]  /*0b60*/  @!P0 BRA `(.L_x_9) ;  /* 0x0000000000788947 */ /* 0x000fd80003800000 */
[----:B------:R-:W-:-:S05]  /*0b70*/  IMAD.IADD R17, R1, 0x1, R0 ;  /* 0x0000000101117824 */ /* 0x000fca00078e0200 */
[----:B------:R-:W2:Y:S04]  /*0b80*/  LDL.U8 R4, [R17+0x1] ;  /* 0x0000010011047983 */ /* 0x000ea80000100000 */
[----:B------:R-:W3:Y:S04]  /*0b90*/  LDL.U8 R8, [R17+0x2] ;  /* 0x0000020011087983 */ /* 0x000ee80000100000 */
[----:B------:R-:W4:Y:S04]  /*0ba0*/  LDL.U8 R12, [R17+0x3] ;  /* 0x00000300110c7983 */ /* 0x000f280000100000 */
[----:B------:R-:W4:Y:S01]  /*0bb0*/  LDL.U8 R14, [R17+0x4] ;  /* 0x00000400110e7983 */ /* 0x000f220000100000 */
[----:B-----5:R-:W-:-:S02]  /*0bc0*/  IADD3 R9, PT, PT, R2, R19, -R0 ;  /* 0x0000001302097210 */ /* 0x020fc40007ffe800 */
[----:B------:R-:W-:Y:S01]  /*0bd0*/  IADD3 R5, PT, PT, R2, R0, -R19 ;  /* 0x0000000002057210 */ /* 0x000fe20007ffe813 */
[----:B------:R-:W-:Y:S02]  /*0be0*/  VIADD R0, R0, 0x4 ;  /* 0x0000000400007836 */ /* 0x000fe40000000000 */
[C---:B------:R-:W-:Y:S02]  /*0bf0*/  VIADD R11, R9.reuse, 0xffffffff ;  /* 0xffffffff090b7836 */ /* 0x040fe40000000000 */
[C---:B------:R-:W-:Y:S01]  /*0c00*/  VIADD R13, R9.reuse, 0xfffffffe ;  /* 0xfffffffe090d7836 */ /* 0x040fe20000000000 */
[CC--:B--2---:R-:W-:Y:S01]  /*0c10*/  ISETP.NE.AND P3, PT, R9.reuse, R4.reuse, PT ;  /* 0x000000040900720c */ /* 0x0c4fe20003f65270 */
[----:B------:R-:W-:Y:S01]  /*0c20*/  VIADD R9, R9, 0xfffffffd ;  /* 0xfffffffd09097836 */ /* 0x000fe20000000000 */
[----:B------:R-:W-:Y:S02]  /*0c30*/  ISETP.NE.AND P2, PT, R5, R4, PT ;  /* 0x000000040500720c */ /* 0x000fe40003f45270 */
[----:B------:R-:W-:-:S02]  /*0c40*/  SEL R15, R15, RZ, P3 ;  /* 0x000000ff0f0f7207 */ /* 0x000fc40001800000 */
[----:B---3--:R-:W-:Y:S01]  /*0c50*/  ISETP.NE.AND P3, PT, R11, R8, PT ;  /* 0x000000080b00720c */ /* 0x008fe20003f65270 */
[----:B------:R-:W-:Y:S01]  /*0c60*/  VIADD R11, R5, 0x1 ;  /* 0x00000001050b7836 */ /* 0x000fe20000000000 */
[----:B------:R-:W-:-:S04]  /*0c70*/  SEL R15, R15, RZ, P2 ;  /* 0x000000ff0f0f7207 */ /* 0x000fc80001000000 */
[----:B------:R-:W-:Y:S01]  /*0c80*/  ISETP.NE.AND P2, PT, R11, R8, PT ;  /* 0x000000080b00720c */ /* 0x000fe20003f45270 */
[----:B------:R-:W-:Y:S01]  /*0c90*/  VIADD R11, R5, 0x2 ;  /* 0x00000002050b7836 */ /* 0x000fe20000000000 */
[----:B------:R-:W-:Y:S01]  /*0ca0*/  SEL R15, R15, RZ, P3 ;  /* 0x000000ff0f0f7207 */ /* 0x000fe20001800000 */
[----:B------:R-:W-:Y:S01]  /*0cb0*/  VIADD R5, R5, 0x3 ;  /* 0x0000000305057836 */ /* 0x000fe20000000000 */
[-C--:B----4-:R-:W-:Y:S02]  /*0cc0*/  ISETP.NE.AND P3, PT, R13, R12.reuse, PT ;  /* 0x0000000c0d00720c */ /* 0x090fe40003f65270 */
[----:B------:R-:W-:Y:S02]  /*0cd0*/  SEL R15, R15, RZ, P2 ;  /* 0x000000ff0f0f7207 */ /* 0x000fe40001000000 */
[----:B------:R-:W-:Y:S02]  /*0ce0*/  ISETP.NE.AND P2, PT, R11, R12, PT ;  /* 0x0000000c0b00720c */ /* 0x000fe40003f45270 */
[----:B------:R-:W-:-:S02]  /*0cf0*/  SEL R15, R15, RZ, P3 ;  /* 0x000000ff0f0f7207 */ /* 0x000fc40001800000 */
[-C--:B------:R-:W-:Y:S02]  /*0d00*/  ISETP.NE.AND P3, PT, R9, R14.reuse, PT ;  /* 0x0000000e0900720c */ /* 0x080fe40003f65270 */
[----:B------:R-:W-:Y:S02]  /*0d10*/  SEL R15, R15, RZ, P2 ;  /* 0x000000ff0f0f7207 */ /* 0x000fe40001000000 */
[----:B------:R-:W-:Y:S02]  /*0d20*/  ISETP.NE.AND P2, PT, R5, R14, PT ;  /* 0x0000000e0500720c */ /* 0x000fe40003f45270 */
[----:B------:R-:W-:-:S04]  /*0d30*/  SEL R15, R15, RZ, P3 ;  /* 0x000000ff0f0f7207 */ /* 0x000fc80001800000 */
[----:B------:R-:W-:-:S07]  /*0d40*/  SEL R15, R15, RZ, P2 ;  /* 0x000000ff0f0f7207 */ /* 0x000fce0001000000 */
.L_x_9:
[----:B------:R-:W-:Y:S05]  /*0d50*/  BSYNC.RECONVERGENT B2 ;  /* 0x0000000000027941 */ /* 0x000fea0003800200 */
.L_x_8:
[----:B------:R-:W-:Y:S05]  /*0d60*/  @!P1 BRA `(.L_x_7) ;  /* 0x0000000000709947 */ /* 0x000fea0003800000 */
[----:B------:R-:W-:Y:S02]  /*0d70*/  ISETP.NE.AND P2, PT, R16, 0x1, PT ;  /* 0x000000011000780c */ /* 0x000fe40003f45270 */
[----:B------:R-:W-:-:S11]  /*0d80*/  LOP3.LUT P1, RZ, R19, 0x1, RZ, 0xc0, !PT ;  /* 0x0000000113ff7812 */ /* 0x000fd6000782c0ff */
[----:B------:R-:W-:-:S05]  /*0d90*/  @P2 IMAD.IADD R5, R1, 0x1, R0 ;  /* 0x0000000101052824 */ /* 0x000fca00078e0200 */
[----:B------:R-:W2:Y:S01]  /*0da0*/  @P2 LDL.U8 R8, [R5+0x1] ;  /* 0x0000010005082983 */ /* 0x000ea20000100000 */
[C---:B-----5:R-:W-:Y:S02]  /*0db0*/  @P2 IADD3 R9, PT, PT, R2.reuse, R0, -R19 ;  /* 0x0000000002092210 */ /* 0x060fe40007ffe813 */
[----:B------:R-:W-:Y:S01]  /*0dc0*/  @P2 IADD3 R11, PT, PT, R2, R19, -R0 ;  /* 0x00000013020b2210 */ /* 0x000fe20007ffe800 */
[----:B------:R0:W3:Y:S01]  /*0dd0*/  @P2 LDL.U8 R12, [R5+0x2] ;  /* 0x00000200050c2983 */ /* 0x0000e20000100000 */
[----:B------:R-:W-:-:S04]  /*0de0*/  @P2 VIADD R0, R0, 0x2 ;  /* 0x0000000200002836 */ /* 0x000fc80000000000 */
[----:B------:R-:W-:-:S06]  /*0df0*/  @P1 IMAD.IADD R4, R1, 0x1, R0 ;  /* 0x0000000101041824 */ /* 0x000fcc00078e0200 */
[----:B------:R-:W4:Y:S01]  /*0e00*/  @P1 LDL.U8 R4, [R4+0x1] ;  /* 0x0000010004041983 */ /* 0x000f220000100000 */
[----:B0-----:R-:W-:Y:S02]  /*0e10*/  @P1 IADD3 R5, PT, PT, R2, R0, -R19 ;  /* 0x0000000002051210 */ /* 0x001fe40007ffe813 */
[CC--:B--2---:R-:W-:Y:S01]  /*0e20*/  @P2 ISETP.NE.AND P4, PT, R11.reuse, R8.reuse, PT ;  /* 0x000000080b00220c */ /* 0x0c4fe20003f85270 */
[----:B------:R-:W-:Y:S01]  /*0e30*/  @P2 VIADD R11, R11, 0xffffffff ;  /* 0xffffffff0b0b2836 */ /* 0x000fe20000000000 */
[C---:B------:R-:W-:Y:S01]  /*0e40*/  @P2 ISETP.NE.AND P3, PT, R9.reuse, R8, PT ;  /* 0x000000080900220c */ /* 0x040fe20003f65270 */
[----:B------:R-:W-:Y:S01]  /*0e50*/  @P2 VIADD R9, R9, 0x1 ;  /* 0x0000000109092836 */ /* 0x000fe20000000000 */
[----:B------:R-:W-:Y:S02]  /*0e60*/  @P2 SEL R8, R15, RZ, P4 ;  /* 0x000000ff0f082207 */ /* 0x000fe40002000000 */
[----:B---3--:R-:W-:Y:S02]  /*0e70*/  @P2 ISETP.NE.AND P4, PT, R11, R12, PT ;  /* 0x0000000c0b00220c */ /* 0x008fe40003f85270 */
[----:B------:R-:W-:-:S02]  /*0e80*/  @P2 SEL R8, R8, RZ, P3 ;  /* 0x000000ff08082207 */ /* 0x000fc40001800000 */
[----:B------:R-:W-:Y:S02]  /*0e90*/  @P2 ISETP.NE.AND P3, PT, R9, R12, PT ;  /* 0x0000000c0900220c */ /* 0x000fe40003f65270 */
[----:B------:R-:W-:Y:S02]  /*0ea0*/  @P2 SEL R8, R8, RZ, P4 ;  /* 0x000000ff08082207 */ /* 0x000fe40002000000 */
[----:B------:R-:W-:Y:S02]  /*0eb0*/  @P1 IADD3 R9, PT, PT, R2, R19, -R0 ;  /* 0x0000001302091210 */ /* 0x000fe40007ffe800 */
[----:B------:R-:W-:Y:S02]  /*0ec0*/  @P2 SEL R8, R8, RZ, P3 ;  /* 0x000000ff08082207 */ /* 0x000fe40001800000 */
[----:B----4-:R-:W-:Y:S02]  /*0ed0*/  @P1 ISETP.NE.AND P3, PT, R9, R4, PT ;  /* 0x000000040900120c */ /* 0x010fe40003f65270 */
[----:B------:R-:W-:-:S02]  /*0ee0*/  @P2 PRMT R15, R8, 0x7610, R15 ;  /* 0x00007610080f2816 */ /* 0x000fc4000000000f */
[----:B------:R-:W-:Y:S02]  /*0ef0*/  @P1 ISETP.NE.AND P2, PT, R5, R4, PT ;  /* 0x000000040500120c */ /* 0x000fe40003f45270 */
[----:B------:R-:W-:-:S04]  /*0f00*/  @P1 SEL R0, R15, RZ, P3 ;  /* 0x000000ff0f001207 */ /* 0x000fc80001800000 */
[----:B------:R-:W-:-:S04]  /*0f10*/  @P1 SEL R0, R0, RZ, P2 ;  /* 0x000000ff00001207 */ /* 0x000fc80001000000 */
[----:B------:R-:W-:-:S07]  /*0f20*/  @P1 PRMT R15, R0, 0x7610, R15 ;  /* 0x00007610000f1816 */ /* 0x000fce000000000f */
.L_x_7:
[----:B------:R-:W-:Y:S05]  /*0f30*/  BSYNC.RECONVERGENT B1 ;  /* 0x0000000000017941 */ /* 0x000fea0003800200 */
.L_x_6:
[----:B------:R0:W-:Y:S02]  /*0f40*/  STG.E.U8 desc[UR6][R6.64], R15 ;  /* 0x0000000f06007986 */ /* 0x0001e4000c101106 */
.L_x_1:
[----:B------:R-:W-:Y:S05]  /*0f50*/  BSYNC.RECONVERGENT B0 ;  /* 0x0000000000007941 */ /* 0x000fea0003800200 */
.L_x_0:
[----:B------:R-:W-:Y:S05]  /*0f60*/  BRA.U !UP0, `(.L_x_10) ;  /* 0xfffffff508b07547 */ /* 0x000fea000b83ffff */
[----:B------:R-:W-:Y:S05]  /*0f70*/  EXIT ;  /* 0x000000000000794d */ /* 0x000fea0003800000 */
.L_x_11:
[----:B------:R-:W-:-:S00]  /*0f80*/  BRA `(.L_x_11) ;  /* 0xfffffffc00fc7947 */ /* 0x000fc0000383ffff */
[----:B------:R-:W-:-:S00]  /*0f90*/  NOP ;  /* 0x0000000000007918 */ /* 0x000fc00000000000 */
        /* <DEDUP_REMOVED lines=14> */
.L_x_12:


//--------------------- .nv.shared.reserved.0     --------------------------
	.section	.nv.shared.reserved.0,"aw",@nobits
	.weak		__nv_reservedSMEM_offset_0_alias
	.size		__nv_reservedSMEM_offset_0_alias, 0, 64
	.other		__nv_reservedSMEM_offset_0_alias,@"STO_CUDA_RESERVED_SHARED STV_DEFAULT"
__nv_reservedSMEM_offset_0_alias:
	.zero		0
	.zero		64


//--------------------- .nv.constant0._Z12evaluate_gpuiiPK4NodePhi --------------------------
	.section	.nv.constant0._Z12evaluate_gpuiiPK4NodePhi,"a",@progbits
	.sectionflags	@""
	.align	4
.nv.constant0._Z12evaluate_gpuiiPK4NodePhi:
	.zero		924


//--------------------- SYMBOLS --------------------------

	.type		.nv.reservedSmem.offset0,@object
	.size		.nv.reservedSmem.offset0,0x4
